//
// Generated by NVIDIA NVVM Compiler
//
// Compiler Build ID: CL-36424714
// Cuda compilation tools, release 13.0, V13.0.88
// Based on NVVM 20.0.0
//

.version 9.0
.target sm_100
.address_size 64

	// .globl	_Z8simulatePbS_Pii

.visible .entry _Z8simulatePbS_Pii(
	.param .u64 .ptr .align 1 _Z8simulatePbS_Pii_param_0,
	.param .u64 .ptr .align 1 _Z8simulatePbS_Pii_param_1,
	.param .u64 .ptr .align 1 _Z8simulatePbS_Pii_param_2,
	.param .u32 _Z8simulatePbS_Pii_param_3
)
{


	ret;

}


// ===== COMPILED SASS (sm_100) =====

	.target	sm_100

	.elftype	@"ET_EXEC"


//--------------------- .note.nv.tkinfo           --------------------------
	.section	.note.nv.tkinfo,"",@"SHT_NOTE"
	.sectionflags	@"SHF_NOTE_NV_TKINFO"
	.tkinfo
        /*0018*/ 	.word	0x00000002
        /*0030*/ 	.string	""
        /*0030*/ 	.string	"ptxas"
        /*0030*/ 	.string	"Cuda compilation tools, release 13.0, V13.0.88"
        /*0030*/ 	.string	"Build cuda_13.0.r13.0/compiler.36424714_0"
        /*0030*/ 	.string	"-arch sm_100 -m 64 "



//--------------------- .note.nv.cuinfo           --------------------------
	.section	.note.nv.cuinfo,"",@"SHT_NOTE"
	.sectionflags	@"SHF_NOTE_NV_CUINFO"
        /*0018*/ 	.short	0x0002
        /*001a*/ 	.short	0x0064
        /*001c*/ 	.short	0x0082
	.zero		2


//--------------------- .nv.info                  --------------------------
	.section	.nv.info,"",@"SHT_CUDA_INFO"
	.align	4


	//----- nvinfo : EIATTR_REGCOUNT
	.align		4
        /*0000*/ 	.byte	0x04, 0x2f
        /*0002*/ 	.short	(.L_1 - .L_0)
	.align		4
.L_0:
        /*0004*/ 	.word	index@(_Z8simulatePbS_Pii)
        /*0008*/ 	.word	0x00000004


	//----- nvinfo : EIATTR_FRAME_SIZE
	.align		4
.L_1:
        /*000c*/ 	.byte	0x04, 0x11
        /*000e*/ 	.short	(.L_3 - .L_2)
	.align		4
.L_2:
        /*0010*/ 	.word	index@(_Z8simulatePbS_Pii)
        /*0014*/ 	.word	0x00000000


	//----- nvinfo : EIATTR_MIN_STACK_SIZE
	.align		4
.L_3:
        /*0018*/ 	.byte	0x04, 0x12
        /*001a*/ 	.short	(.L_5 - .L_4)
	.align		4
.L_4:
        /*001c*/ 	.word	index@(_Z8simulatePbS_Pii)
        /*0020*/ 	.word	0x00000000
.L_5:


//--------------------- .nv.compat                --------------------------
	.section	.nv.compat,"",@"SHT_CUDA_COMPAT_INFO"
	.align	4
        /*0000*/ 	.byte	0x02, 0x09, 0x00, 0x00, 0x02, 0x02, 0x01, 0x00, 0x02, 0x05, 0x05, 0x00, 0x03, 0x07, 0x01, 0x01
        /*0010*/ 	.byte	0x02, 0x03, 0x00, 0x00, 0x02, 0x06, 0x01, 0x00, 0x04, 0x0b, 0x08, 0x00, 0x09, 0x00, 0x00, 0x00
        /*0020*/ 	.byte	0x00, 0x00, 0x00, 0x00


//--------------------- .nv.info._Z8simulatePbS_Pii --------------------------
	.section	.nv.info._Z8simulatePbS_Pii,"",@"SHT_CUDA_INFO"
	.sectionflags	@""
	.align	4


	//----- nvinfo : EIATTR_CUDA_API_VERSION
	.align		4
        /*0000*/ 	.byte	0x04, 0x37
        /*0002*/ 	.short	(.L_7 - .L_6)
.L_6:
        /*0004*/ 	.word	0x00000082


	//----- nvinfo : EIATTR_KPARAM_INFO
	.align		4
.L_7:
        /*0008*/ 	.byte	0x04, 0x17
        /*000a*/ 	.short	(.L_9 - .L_8)
.L_8:
        /*000c*/ 	.word	0x00000000
        /*0010*/ 	.short	0x0003
        /*0012*/ 	.short	0x0018
        /*0014*/ 	.byte	0x00, 0xf0, 0x11, 0x00


	//----- nvinfo : EIATTR_KPARAM_INFO
	.align		4
.L_9:
        /*0018*/ 	.byte	0x04, 0x17
        /*001a*/ 	.short	(.L_11 - .L_10)
.L_10:
        /*001c*/ 	.word	0x00000000
        /*0020*/ 	.short	0x0002
        /*0022*/ 	.short	0x0010
        /*0024*/ 	.byte	0x00, 0xf5, 0x21, 0x00


	//----- nvinfo : EIATTR_KPARAM_INFO
	.align		4
.L_11:
        /*0028*/ 	.byte	0x04, 0x17
        /*002a*/ 	.short	(.L_13 - .L_12)
.L_12:
        /*002c*/ 	.word	0x00000000
        /*0030*/ 	.short	0x0001
        /*0032*/ 	.short	0x0008
        /*0034*/ 	.byte	0x00, 0xf5, 0x21, 0x00


	//----- nvinfo : EIATTR_KPARAM_INFO
	.align		4
.L_13:
        /*0038*/ 	.byte	0x04, 0x17
        /*003a*/ 	.short	(.L_15 - .L_14)
.L_14:
        /*003c*/ 	.word	0x00000000
        /*0040*/ 	.short	0x0000
        /*0042*/ 	.short	0x0000
        /*0044*/ 	.byte	0x00, 0xf5, 0x21, 0x00


	//----- nvinfo : EIATTR_SPARSE_MMA_MASK
	.align		4
.L_15:
        /*0048*/ 	.byte	0x03, 0x50
        /*004a*/ 	.short	0x0000


	//----- nvinfo : EIATTR_MAXREG_COUNT
	.align		4
        /*004c*/ 	.byte	0x03, 0x1b
        /*004e*/ 	.short	0x00ff


	//----- nvinfo : EIATTR_MERCURY_ISA_VERSION
	.align		4
        /*0050*/ 	.byte	0x03, 0x5f
        /*0052*/ 	.short	0x0101


	//----- nvinfo : EIATTR_VRC_CTA_INIT_COUNT
	.align		4
        /*0054*/ 	.byte	0x02, 0x4a
	.zero		1
	.zero		1


	//----- nvinfo : EIATTR_EXIT_INSTR_OFFSETS
	.align		4
        /*0058*/ 	.byte	0x04, 0x1c
        /*005a*/ 	.short	(.L_17 - .L_16)


	//   ....[0]....
.L_16:
        /*005c*/ 	.word	0x00000010


	//----- nvinfo : EIATTR_CBANK_PARAM_SIZE
	.align		4
.L_17:
        /*0060*/ 	.byte	0x03, 0x19
        /*0062*/ 	.short	0x001c


	//----- nvinfo : EIATTR_PARAM_CBANK
	.align		4
        /*0064*/ 	.byte	0x04, 0x0a
        /*0066*/ 	.short	(.L_19 - .L_18)
	.align		4
.L_18:
        /*0068*/ 	.word	index@(.nv.constant0._Z8simulatePbS_Pii)
        /*006c*/ 	.short	0x0380
        /*006e*/ 	.short	0x001c


	//----- nvinfo : EIATTR_SW_WAR
	.align		4
.L_19:
        /*0070*/ 	.byte	0x04, 0x36
        /*0072*/ 	.short	(.L_21 - .L_20)
.L_20:
        /*0074*/ 	.word	0x00000008
.L_21:


//--------------------- .nv.callgraph             --------------------------
	.section	.nv.callgraph,"",@"SHT_CUDA_CALLGRAPH"
	.align	4
	.sectionentsize	8
	.align		4
        /*0000*/ 	.word	0x00000000
	.align		4
        /*0004*/ 	.word	0xffffffff
	.align		4
        /*0008*/ 	.word	0x00000000
	.align		4
        /*000c*/ 	.word	0xfffffffe
	.align		4
        /*0010*/ 	.word	0x00000000
	.align		4
        /*0014*/ 	.word	0xfffffffd
	.align		4
        /*0018*/ 	.word	0x00000000
	.align		4
        /*001c*/ 	.word	0xfffffffc


//--------------------- .text._Z8simulatePbS_Pii  --------------------------
	.section	.text._Z8simulatePbS_Pii,"ax",@progbits
	.align	128
        .global         _Z8simulatePbS_Pii
        .type           _Z8simulatePbS_Pii,@function
        .size           _Z8simulatePbS_Pii,(.L_x_1 - _Z8simulatePbS_Pii)
        .other          _Z8simulatePbS_Pii,@"STO_CUDA_ENTRY STV_DEFAULT"
_Z8simulatePbS_Pii:
.text._Z8simulatePbS_Pii:
[----:B------:R-:W-:Y:S01]  /*0000*/  LDC R1, c[0x0][0x37c] ;  /* 0x0000df00ff017b82 */ /* 0x000fe20000000800 */
[----:B------:R-:W-:Y:S05]  /*0010*/  EXIT ;  /* 0x000000000000794d */ /* 0x000fea0003800000 */
.L_x_0:
[----:B------:R-:W-:-:S00]  /*0020*/  BRA `(.L_x_0) ;  /* 0xfffffffc00fc7947 */ /* 0x000fc0000383ffff */
[----:B------:R-:W-:-:S00]  /*0030*/  NOP ;  /* 0x0000000000007918 */ /* 0x000fc00000000000 */
        /* <DEDUP_REMOVED lines=12> */
.L_x_1:


//--------------------- .nv.shared.reserved.0     --------------------------
	.section	.nv.shared.reserved.0,"aw",@nobits
	.weak		__nv_reservedSMEM_offset_0_alias
	.size		__nv_reservedSMEM_offset_0_alias, 0, 64
	.other		__nv_reservedSMEM_offset_0_alias,@"STO_CUDA_RESERVED_SHARED STV_DEFAULT"
__nv_reservedSMEM_offset_0_alias:
	.zero		0
	.zero		64


//--------------------- .nv.constant0._Z8simulatePbS_Pii --------------------------
	.section	.nv.constant0._Z8simulatePbS_Pii,"a",@progbits
	.sectionflags	@""
	.align	4
.nv.constant0._Z8simulatePbS_Pii:
	.zero		924


//--------------------- SYMBOLS --------------------------

	.type		.nv.reservedSmem.offset0,@object
	.size		.nv.reservedSmem.offset0,0x4
